//
// Generated by NVIDIA NVVM Compiler
//
// Compiler Build ID: CL-36424714
// Cuda compilation tools, release 13.0, V13.0.88
// Based on NVVM 20.0.0
//

.version 9.0
.target sm_100
.address_size 64

	// .globl	_Z12setTrianglesP8Triangle

.visible .entry _Z12setTrianglesP8Triangle(
	.param .u64 .ptr .align 1 _Z12setTrianglesP8Triangle_param_0
)
{
	.reg .pred 	%p<2>;
	.reg .b32 	%r<8>;
	.reg .b64 	%rd<5>;

	ld.param.u64 	%rd1, [_Z12setTrianglesP8Triangle_param_0];
	mov.u32 	%r2, %tid.x;
	mov.u32 	%r3, %ctaid.x;
	mov.u32 	%r4, %ntid.x;
	mad.lo.s32 	%r1, %r3, %r4, %r2;
	setp.gt.s32 	%p1, %r1, 999999;
	@%p1 bra 	$L__BB0_2;
	cvta.to.global.u64 	%rd2, %rd1;
	mul.wide.s32 	%rd3, %r1, 36;
	add.s64 	%rd4, %rd2, %rd3;
	mov.b32 	%r5, 0;
	st.global.u32 	[%rd4], %r5;
	st.global.u32 	[%rd4+4], %r5;
	st.global.u32 	[%rd4+8], %r5;
	mov.b32 	%r6, 1065353216;
	st.global.u32 	[%rd4+12], %r6;
	st.global.u32 	[%rd4+16], %r6;
	st.global.u32 	[%rd4+20], %r6;
	mov.b32 	%r7, 1073741824;
	st.global.u32 	[%rd4+24], %r7;
	st.global.u32 	[%rd4+28], %r7;
	st.global.u32 	[%rd4+32], %r7;
$L__BB0_2:
	ret;

}
	// .globl	_Z13setTriangles29Triangles
.visible .entry _Z13setTriangles29Triangles(
	.param .align 8 .b8 _Z13setTriangles29Triangles_param_0[72]
)
{
	.reg .pred 	%p<2>;
	.reg .b32 	%r<8>;
	.reg .b64 	%rd<29>;

	ld.param.u64 	%rd9, [_Z13setTriangles29Triangles_param_0+64];
	ld.param.u64 	%rd8, [_Z13setTriangles29Triangles_param_0+56];
	ld.param.u64 	%rd7, [_Z13setTriangles29Triangles_param_0+48];
	ld.param.u64 	%rd6, [_Z13setTriangles29Triangles_param_0+40];
	ld.param.u64 	%rd5, [_Z13setTriangles29Triangles_param_0+32];
	ld.param.u64 	%rd4, [_Z13setTriangles29Triangles_param_0+24];
	ld.param.u64 	%rd3, [_Z13setTriangles29Triangles_param_0+16];
	ld.param.u64 	%rd2, [_Z13setTriangles29Triangles_param_0+8];
	ld.param.u64 	%rd1, [_Z13setTriangles29Triangles_param_0];
	mov.u32 	%r2, %tid.x;
	mov.u32 	%r3, %ctaid.x;
	mov.u32 	%r4, %ntid.x;
	mad.lo.s32 	%r1, %r3, %r4, %r2;
	setp.gt.s32 	%p1, %r1, 999999;
	@%p1 bra 	$L__BB1_2;
	cvta.to.global.u64 	%rd10, %rd9;
	cvta.to.global.u64 	%rd11, %rd8;
	cvta.to.global.u64 	%rd12, %rd7;
	cvta.to.global.u64 	%rd13, %rd6;
	cvta.to.global.u64 	%rd14, %rd5;
	cvta.to.global.u64 	%rd15, %rd4;
	cvta.to.global.u64 	%rd16, %rd3;
	cvta.to.global.u64 	%rd17, %rd2;
	cvta.to.global.u64 	%rd18, %rd1;
	mul.wide.s32 	%rd19, %r1, 4;
	add.s64 	%rd20, %rd18, %rd19;
	mov.b32 	%r5, 0;
	st.global.u32 	[%rd20], %r5;
	add.s64 	%rd21, %rd17, %rd19;
	st.global.u32 	[%rd21], %r5;
	add.s64 	%rd22, %rd16, %rd19;
	st.global.u32 	[%rd22], %r5;
	add.s64 	%rd23, %rd15, %rd19;
	mov.b32 	%r6, 1065353216;
	st.global.u32 	[%rd23], %r6;
	add.s64 	%rd24, %rd14, %rd19;
	st.global.u32 	[%rd24], %r6;
	add.s64 	%rd25, %rd13, %rd19;
	st.global.u32 	[%rd25], %r6;
	add.s64 	%rd26, %rd12, %rd19;
	mov.b32 	%r7, 1073741824;
	st.global.u32 	[%rd26], %r7;
	add.s64 	%rd27, %rd11, %rd19;
	st.global.u32 	[%rd27], %r7;
	add.s64 	%rd28, %rd10, %rd19;
	st.global.u32 	[%rd28], %r7;
$L__BB1_2:
	ret;

}
	// .globl	_Z4TestP8Triangle9TrianglesPi
.visible .entry _Z4TestP8Triangle9TrianglesPi(
	.param .u64 .ptr .align 1 _Z4TestP8Triangle9TrianglesPi_param_0,
	.param .align 8 .b8 _Z4TestP8Triangle9TrianglesPi_param_1[72],
	.param .u64 .ptr .align 1 _Z4TestP8Triangle9TrianglesPi_param_2
)
{
	.reg .pred 	%p<11>;
	.reg .b32 	%r<6>;
	.reg .b32 	%f<19>;
	.reg .b64 	%rd<51>;

	ld.param.u64 	%rd19, [_Z4TestP8Triangle9TrianglesPi_param_1+64];
	ld.param.u64 	%rd18, [_Z4TestP8Triangle9TrianglesPi_param_1+56];
	ld.param.u64 	%rd17, [_Z4TestP8Triangle9TrianglesPi_param_1+48];
	ld.param.u64 	%rd16, [_Z4TestP8Triangle9TrianglesPi_param_1+40];
	ld.param.u64 	%rd15, [_Z4TestP8Triangle9TrianglesPi_param_1+32];
	ld.param.u64 	%rd14, [_Z4TestP8Triangle9TrianglesPi_param_1+24];
	ld.param.u64 	%rd13, [_Z4TestP8Triangle9TrianglesPi_param_1+16];
	ld.param.u64 	%rd12, [_Z4TestP8Triangle9TrianglesPi_param_1+8];
	ld.param.u64 	%rd11, [_Z4TestP8Triangle9TrianglesPi_param_1];
	ld.param.u64 	%rd10, [_Z4TestP8Triangle9TrianglesPi_param_0];
	ld.param.u64 	%rd20, [_Z4TestP8Triangle9TrianglesPi_param_2];
	mov.u32 	%r2, %tid.x;
	mov.u32 	%r3, %ctaid.x;
	mov.u32 	%r4, %ntid.x;
	mad.lo.s32 	%r1, %r3, %r4, %r2;
	setp.gt.s32 	%p1, %r1, 999999;
	@%p1 bra 	$L__BB2_11;
	cvta.to.global.u64 	%rd21, %rd10;
	cvta.to.global.u64 	%rd22, %rd11;
	mul.wide.s32 	%rd23, %r1, 4;
	add.s64 	%rd24, %rd22, %rd23;
	ld.global.f32 	%f1, [%rd24];
	mul.wide.s32 	%rd25, %r1, 36;
	add.s64 	%rd9, %rd21, %rd25;
	ld.global.f32 	%f2, [%rd9];
	setp.neu.f32 	%p2, %f1, %f2;
	@%p2 bra 	$L__BB2_10;
	cvta.to.global.u64 	%rd26, %rd12;
	add.s64 	%rd28, %rd26, %rd23;
	ld.global.f32 	%f3, [%rd28];
	ld.global.f32 	%f4, [%rd9+4];
	setp.neu.f32 	%p3, %f3, %f4;
	@%p3 bra 	$L__BB2_10;
	cvta.to.global.u64 	%rd29, %rd13;
	add.s64 	%rd31, %rd29, %rd23;
	ld.global.f32 	%f5, [%rd31];
	ld.global.f32 	%f6, [%rd9+8];
	setp.neu.f32 	%p4, %f5, %f6;
	@%p4 bra 	$L__BB2_10;
	cvta.to.global.u64 	%rd32, %rd14;
	add.s64 	%rd34, %rd32, %rd23;
	ld.global.f32 	%f7, [%rd34];
	ld.global.f32 	%f8, [%rd9+12];
	setp.neu.f32 	%p5, %f7, %f8;
	@%p5 bra 	$L__BB2_10;
	cvta.to.global.u64 	%rd35, %rd15;
	add.s64 	%rd37, %rd35, %rd23;
	ld.global.f32 	%f9, [%rd37];
	ld.global.f32 	%f10, [%rd9+16];
	setp.neu.f32 	%p6, %f9, %f10;
	@%p6 bra 	$L__BB2_10;
	cvta.to.global.u64 	%rd38, %rd16;
	add.s64 	%rd40, %rd38, %rd23;
	ld.global.f32 	%f11, [%rd40];
	ld.global.f32 	%f12, [%rd9+20];
	setp.neu.f32 	%p7, %f11, %f12;
	@%p7 bra 	$L__BB2_10;
	cvta.to.global.u64 	%rd41, %rd17;
	add.s64 	%rd43, %rd41, %rd23;
	ld.global.f32 	%f13, [%rd43];
	ld.global.f32 	%f14, [%rd9+24];
	setp.neu.f32 	%p8, %f13, %f14;
	@%p8 bra 	$L__BB2_10;
	cvta.to.global.u64 	%rd44, %rd18;
	add.s64 	%rd46, %rd44, %rd23;
	ld.global.f32 	%f15, [%rd46];
	ld.global.f32 	%f16, [%rd9+28];
	setp.neu.f32 	%p9, %f15, %f16;
	@%p9 bra 	$L__BB2_10;
	cvta.to.global.u64 	%rd47, %rd19;
	add.s64 	%rd49, %rd47, %rd23;
	ld.global.f32 	%f17, [%rd49];
	ld.global.f32 	%f18, [%rd9+32];
	setp.eq.f32 	%p10, %f17, %f18;
	@%p10 bra 	$L__BB2_11;
$L__BB2_10:
	cvta.to.global.u64 	%rd50, %rd20;
	mov.b32 	%r5, 0;
	st.global.u32 	[%rd50], %r5;
$L__BB2_11:
	ret;

}


// ===== COMPILED SASS (sm_100) =====

	.target	sm_100

	.elftype	@"ET_EXEC"


//--------------------- .note.nv.tkinfo           --------------------------
	.section	.note.nv.tkinfo,"",@"SHT_NOTE"
	.sectionflags	@"SHF_NOTE_NV_TKINFO"
	.tkinfo
        /*0018*/ 	.word	0x00000002
        /*0030*/ 	.string	""
        /*0030*/ 	.string	"ptxas"
        /*0030*/ 	.string	"Cuda compilation tools, release 13.0, V13.0.88"
        /*0030*/ 	.string	"Build cuda_13.0.r13.0/compiler.36424714_0"
        /*0030*/ 	.string	"-arch sm_100 -m 64 "



//--------------------- .note.nv.cuinfo           --------------------------
	.section	.note.nv.cuinfo,"",@"SHT_NOTE"
	.sectionflags	@"SHF_NOTE_NV_CUINFO"
        /*0018*/ 	.short	0x0002
        /*001a*/ 	.short	0x0064
        /*001c*/ 	.short	0x0082
	.zero		2


//--------------------- .nv.info                  --------------------------
	.section	.nv.info,"",@"SHT_CUDA_INFO"
	.align	4


	//----- nvinfo : EIATTR_REGCOUNT
	.align		4
        /*0000*/ 	.byte	0x04, 0x2f
        /*0002*/ 	.short	(.L_1 - .L_0)
	.align		4
.L_0:
        /*0004*/ 	.word	index@(_Z12setTrianglesP8Triangle)
        /*0008*/ 	.word	0x0000000a


	//----- nvinfo : EIATTR_FRAME_SIZE
	.align		4
.L_1:
        /*000c*/ 	.byte	0x04, 0x11
        /*000e*/ 	.short	(.L_3 - .L_2)
	.align		4
.L_2:
        /*0010*/ 	.word	index@(_Z12setTrianglesP8Triangle)
        /*0014*/ 	.word	0x00000000


	//----- nvinfo : EIATTR_REGCOUNT
	.align		4
.L_3:
        /*0018*/ 	.byte	0x04, 0x2f
        /*001a*/ 	.short	(.L_5 - .L_4)
	.align		4
.L_4:
        /*001c*/ 	.word	index@(_Z13setTriangles29Triangles)
        /*0020*/ 	.word	0x0000001a


	//----- nvinfo : EIATTR_FRAME_SIZE
	.align		4
.L_5:
        /*0024*/ 	.byte	0x04, 0x11
        /*0026*/ 	.short	(.L_7 - .L_6)
	.align		4
.L_6:
        /*0028*/ 	.word	index@(_Z13setTriangles29Triangles)
        /*002c*/ 	.word	0x00000000


	//----- nvinfo : EIATTR_REGCOUNT
	.align		4
.L_7:
        /*0030*/ 	.byte	0x04, 0x2f
        /*0032*/ 	.short	(.L_9 - .L_8)
	.align		4
.L_8:
        /*0034*/ 	.word	index@(_Z4TestP8Triangle9TrianglesPi)
        /*0038*/ 	.word	0x0000000a


	//----- nvinfo : EIATTR_FRAME_SIZE
	.align		4
.L_9:
        /*003c*/ 	.byte	0x04, 0x11
        /*003e*/ 	.short	(.L_11 - .L_10)
	.align		4
.L_10:
        /*0040*/ 	.word	index@(_Z4TestP8Triangle9TrianglesPi)
        /*0044*/ 	.word	0x00000000


	//----- nvinfo : EIATTR_MIN_STACK_SIZE
	.align		4
.L_11:
        /*0048*/ 	.byte	0x04, 0x12
        /*004a*/ 	.short	(.L_13 - .L_12)
	.align		4
.L_12:
        /*004c*/ 	.word	index@(_Z4TestP8Triangle9TrianglesPi)
        /*0050*/ 	.word	0x00000000


	//----- nvinfo : EIATTR_MIN_STACK_SIZE
	.align		4
.L_13:
        /*0054*/ 	.byte	0x04, 0x12
        /*0056*/ 	.short	(.L_15 - .L_14)
	.align		4
.L_14:
        /*0058*/ 	.word	index@(_Z13setTriangles29Triangles)
        /*005c*/ 	.word	0x00000000


	//----- nvinfo : EIATTR_MIN_STACK_SIZE
	.align		4
.L_15:
        /*0060*/ 	.byte	0x04, 0x12
        /*0062*/ 	.short	(.L_17 - .L_16)
	.align		4
.L_16:
        /*0064*/ 	.word	index@(_Z12setTrianglesP8Triangle)
        /*0068*/ 	.word	0x00000000
.L_17:


//--------------------- .nv.compat                --------------------------
	.section	.nv.compat,"",@"SHT_CUDA_COMPAT_INFO"
	.align	4
        /*0000*/ 	.byte	0x02, 0x09, 0x00, 0x00, 0x02, 0x02, 0x01, 0x00, 0x02, 0x05, 0x05, 0x00, 0x03, 0x07, 0x01, 0x01
        /*0010*/ 	.byte	0x02, 0x03, 0x00, 0x00, 0x02, 0x06, 0x01, 0x00, 0x04, 0x0b, 0x08, 0x00, 0x09, 0x00, 0x00, 0x00
        /*0020*/ 	.byte	0x00, 0x00, 0x00, 0x00


//--------------------- .nv.info._Z4TestP8Triangle9TrianglesPi --------------------------
	.section	.nv.info._Z4TestP8Triangle9TrianglesPi,"",@"SHT_CUDA_INFO"
	.sectionflags	@""
	.align	4


	//----- nvinfo : EIATTR_CUDA_API_VERSION
	.align		4
        /*0000*/ 	.byte	0x04, 0x37
        /*0002*/ 	.short	(.L_19 - .L_18)
.L_18:
        /*0004*/ 	.word	0x00000082


	//----- nvinfo : EIATTR_KPARAM_INFO
	.align		4
.L_19:
        /*0008*/ 	.byte	0x04, 0x17
        /*000a*/ 	.short	(.L_21 - .L_20)
.L_20:
        /*000c*/ 	.word	0x00000000
        /*0010*/ 	.short	0x0002
        /*0012*/ 	.short	0x0050
        /*0014*/ 	.byte	0x00, 0xf5, 0x21, 0x00


	//----- nvinfo : EIATTR_KPARAM_INFO
	.align		4
.L_21:
        /*0018*/ 	.byte	0x04, 0x17
        /*001a*/ 	.short	(.L_23 - .L_22)
.L_22:
        /*001c*/ 	.word	0x00000000
        /*0020*/ 	.short	0x0001
        /*0022*/ 	.short	0x0008
        /*0024*/ 	.byte	0x00, 0xf0, 0x21, 0x01


	//----- nvinfo : EIATTR_KPARAM_INFO
	.align		4
.L_23:
        /*0028*/ 	.byte	0x04, 0x17
        /*002a*/ 	.short	(.L_25 - .L_24)
.L_24:
        /*002c*/ 	.word	0x00000000
        /*0030*/ 	.short	0x0000
        /*0032*/ 	.short	0x0000
        /*0034*/ 	.byte	0x00, 0xf5, 0x21, 0x00


	//----- nvinfo : EIATTR_SPARSE_MMA_MASK
	.align		4
.L_25:
        /*0038*/ 	.byte	0x03, 0x50
        /*003a*/ 	.short	0x0000


	//----- nvinfo : EIATTR_MAXREG_COUNT
	.align		4
        /*003c*/ 	.byte	0x03, 0x1b
        /*003e*/ 	.short	0x00ff


	//----- nvinfo : EIATTR_MERCURY_ISA_VERSION
	.align		4
        /*0040*/ 	.byte	0x03, 0x5f
        /*0042*/ 	.short	0x0101


	//----- nvinfo : EIATTR_VRC_CTA_INIT_COUNT
	.align		4
        /*0044*/ 	.byte	0x02, 0x4a
	.zero		1
	.zero		1


	//----- nvinfo : EIATTR_EXIT_INSTR_OFFSETS
	.align		4
        /*0048*/ 	.byte	0x04, 0x1c
        /*004a*/ 	.short	(.L_27 - .L_26)


	//   ....[0]....
.L_26:
        /*004c*/ 	.word	0x00000060


	//   ....[1]....
        /*0050*/ 	.word	0x00000400


	//   ....[2]....
        /*0054*/ 	.word	0x00000440


	//----- nvinfo : EIATTR_CRS_STACK_SIZE
	.align		4
.L_27:
        /*0058*/ 	.byte	0x04, 0x1e
        /*005a*/ 	.short	(.L_29 - .L_28)
.L_28:
        /*005c*/ 	.word	0x00000000


	//----- nvinfo : EIATTR_CBANK_PARAM_SIZE
	.align		4
.L_29:
        /*0060*/ 	.byte	0x03, 0x19
        /*0062*/ 	.short	0x0058


	//----- nvinfo : EIATTR_PARAM_CBANK
	.align		4
        /*0064*/ 	.byte	0x04, 0x0a
        /*0066*/ 	.short	(.L_31 - .L_30)
	.align		4
.L_30:
        /*0068*/ 	.word	index@(.nv.constant0._Z4TestP8Triangle9TrianglesPi)
        /*006c*/ 	.short	0x0380
        /*006e*/ 	.short	0x0058


	//----- nvinfo : EIATTR_SW_WAR
	.align		4
.L_31:
        /*0070*/ 	.byte	0x04, 0x36
        /*0072*/ 	.short	(.L_33 - .L_32)
.L_32:
        /*0074*/ 	.word	0x00000008
.L_33:


//--------------------- .nv.info._Z13setTriangles29Triangles --------------------------
	.section	.nv.info._Z13setTriangles29Triangles,"",@"SHT_CUDA_INFO"
	.sectionflags	@""
	.align	4


	//----- nvinfo : EIATTR_CUDA_API_VERSION
	.align		4
        /*0000*/ 	.byte	0x04, 0x37
        /*0002*/ 	.short	(.L_35 - .L_34)
.L_34:
        /*0004*/ 	.word	0x00000082


	//----- nvinfo : EIATTR_KPARAM_INFO
	.align		4
.L_35:
        /*0008*/ 	.byte	0x04, 0x17
        /*000a*/ 	.short	(.L_37 - .L_36)
.L_36:
        /*000c*/ 	.word	0x00000000
        /*0010*/ 	.short	0x0000
        /*0012*/ 	.short	0x0000
        /*0014*/ 	.byte	0x00, 0xf0, 0x21, 0x01


	//----- nvinfo : EIATTR_SPARSE_MMA_MASK
	.align		4
.L_37:
        /*0018*/ 	.byte	0x03, 0x50
        /*001a*/ 	.short	0x0000


	//----- nvinfo : EIATTR_MAXREG_COUNT
	.align		4
        /*001c*/ 	.byte	0x03, 0x1b
        /*001e*/ 	.short	0x00ff


	//----- nvinfo : EIATTR_MERCURY_ISA_VERSION
	.align		4
        /*0020*/ 	.byte	0x03, 0x5f
        /*0022*/ 	.short	0x0101


	//----- nvinfo : EIATTR_VRC_CTA_INIT_COUNT
	.align		4
        /*0024*/ 	.byte	0x02, 0x4a
	.zero		1
	.zero		1


	//----- nvinfo : EIATTR_EXIT_INSTR_OFFSETS
	.align		4
        /*0028*/ 	.byte	0x04, 0x1c
        /*002a*/ 	.short	(.L_39 - .L_38)


	//   ....[0]....
.L_38:
        /*002c*/ 	.word	0x00000060


	//   ....[1]....
        /*0030*/ 	.word	0x00000250


	//----- nvinfo : EIATTR_CBANK_PARAM_SIZE
	.align		4
.L_39:
        /*0034*/ 	.byte	0x03, 0x19
        /*0036*/ 	.short	0x0048


	//----- nvinfo : EIATTR_PARAM_CBANK
	.align		4
        /*0038*/ 	.byte	0x04, 0x0a
        /*003a*/ 	.short	(.L_41 - .L_40)
	.align		4
.L_40:
        /*003c*/ 	.word	index@(.nv.constant0._Z13setTriangles29Triangles)
        /*0040*/ 	.short	0x0380
        /*0042*/ 	.short	0x0048


	//----- nvinfo : EIATTR_SW_WAR
	.align		4
.L_41:
        /*0044*/ 	.byte	0x04, 0x36
        /*0046*/ 	.short	(.L_43 - .L_42)
.L_42:
        /*0048*/ 	.word	0x00000008
.L_43:


//--------------------- .nv.info._Z12setTrianglesP8Triangle --------------------------
	.section	.nv.info._Z12setTrianglesP8Triangle,"",@"SHT_CUDA_INFO"
	.sectionflags	@""
	.align	4


	//----- nvinfo : EIATTR_CUDA_API_VERSION
	.align		4
        /*0000*/ 	.byte	0x04, 0x37
        /*0002*/ 	.short	(.L_45 - .L_44)
.L_44:
        /*0004*/ 	.word	0x00000082


	//----- nvinfo : EIATTR_KPARAM_INFO
	.align		4
.L_45:
        /*0008*/ 	.byte	0x04, 0x17
        /*000a*/ 	.short	(.L_47 - .L_46)
.L_46:
        /*000c*/ 	.word	0x00000000
        /*0010*/ 	.short	0x0000
        /*0012*/ 	.short	0x0000
        /*0014*/ 	.byte	0x00, 0xf5, 0x21, 0x00


	//----- nvinfo : EIATTR_SPARSE_MMA_MASK
	.align		4
.L_47:
        /*0018*/ 	.byte	0x03, 0x50
        /*001a*/ 	.short	0x0000


	//----- nvinfo : EIATTR_MAXREG_COUNT
	.align		4
        /*001c*/ 	.byte	0x03, 0x1b
        /*001e*/ 	.short	0x00ff


	//----- nvinfo : EIATTR_MERCURY_ISA_VERSION
	.align		4
        /*0020*/ 	.byte	0x03, 0x5f
        /*0022*/ 	.short	0x0101


	//----- nvinfo : EIATTR_VRC_CTA_INIT_COUNT
	.align		4
        /*0024*/ 	.byte	0x02, 0x4a
	.zero		1
	.zero		1


	//----- nvinfo : EIATTR_EXIT_INSTR_OFFSETS
	.align		4
        /*0028*/ 	.byte	0x04, 0x1c
        /*002a*/ 	.short	(.L_49 - .L_48)


	//   ....[0]....
.L_48:
        /*002c*/ 	.word	0x00000060


	//   ....[1]....
        /*0030*/ 	.word	0x00000150


	//----- nvinfo : EIATTR_CBANK_PARAM_SIZE
	.align		4
.L_49:
        /*0034*/ 	.byte	0x03, 0x19
        /*0036*/ 	.short	0x0008


	//----- nvinfo : EIATTR_PARAM_CBANK
	.align		4
        /*0038*/ 	.byte	0x04, 0x0a
        /*003a*/ 	.short	(.L_51 - .L_50)
	.align		4
.L_50:
        /*003c*/ 	.word	index@(.nv.constant0._Z12setTrianglesP8Triangle)
        /*0040*/ 	.short	0x0380
        /*0042*/ 	.short	0x0008


	//----- nvinfo : EIATTR_SW_WAR
	.align		4
.L_51:
        /*0044*/ 	.byte	0x04, 0x36
        /*0046*/ 	.short	(.L_53 - .L_52)
.L_52:
        /*0048*/ 	.word	0x00000008
.L_53:


//--------------------- .nv.callgraph             --------------------------
	.section	.nv.callgraph,"",@"SHT_CUDA_CALLGRAPH"
	.align	4
	.sectionentsize	8
	.align		4
        /*0000*/ 	.word	0x00000000
	.align		4
        /*0004*/ 	.word	0xffffffff
	.align		4
        /*0008*/ 	.word	0x00000000
	.align		4
        /*000c*/ 	.word	0xfffffffe
	.align		4
        /*0010*/ 	.word	0x00000000
	.align		4
        /*0014*/ 	.word	0xfffffffd
	.align		4
        /*0018*/ 	.word	0x00000000
	.align		4
        /*001c*/ 	.word	0xfffffffc


//--------------------- .text._Z4TestP8Triangle9TrianglesPi --------------------------
	.section	.text._Z4TestP8Triangle9TrianglesPi,"ax",@progbits
	.align	128
        .global         _Z4TestP8Triangle9TrianglesPi
        .type           _Z4TestP8Triangle9TrianglesPi,@function
        .size           _Z4TestP8Triangle9TrianglesPi,(.L_x_5 - _Z4TestP8Triangle9TrianglesPi)
        .other          _Z4TestP8Triangle9TrianglesPi,@"STO_CUDA_ENTRY STV_DEFAULT"
_Z4TestP8Triangle9TrianglesPi:
.text._Z4TestP8Triangle9TrianglesPi:
[----:B------:R-:W-:Y:S01]  /*0000*/  LDC R1, c[0x0][0x37c] ;  /* 0x0000df00ff017b82 */ /* 0x000fe20000000800 */
[----:B------:R-:W0:Y:S07]  /*0010*/  S2R R0, SR_TID.X ;  /* 0x0000000000007919 */ /* 0x000e2e0000002100 */
[----:B------:R-:W0:Y:S08]  /*0020*/  S2UR UR4, SR_CTAID.X ;  /* 0x00000000000479c3 */ /* 0x000e300000002500 */
[----:B------:R-:W0:Y:S02]  /*0030*/  LDC R3, c[0x0][0x360] ;  /* 0x0000d800ff037b82 */ /* 0x000e240000000800 */
[----:B0-----:R-:W-:-:S05]  /*0040*/  IMAD R0, R3, UR4, R0 ;  /* 0x0000000403007c24 */ /* 0x001fca000f8e0200 */
[----:B------:R-:W-:-:S13]  /*0050*/  ISETP.GT.AND P0, PT, R0, 0xf423f, PT ;  /* 0x000f423f0000780c */ /* 0x000fda0003f04270 */
[----:B------:R-:W-:Y:S05]  /*0060*/  @P0 EXIT ;  /* 0x000000000000094d */ /* 0x000fea0003800000 */
[----:B------:R-:W0:Y:S01]  /*0070*/  LDC.64 R4, c[0x0][0x388] ;  /* 0x0000e200ff047b82 */ /* 0x000e220000000a00 */
[----:B------:R-:W1:Y:S07]  /*0080*/  LDCU.64 UR4, c[0x0][0x358] ;  /* 0x00006b00ff0477ac */ /* 0x000e6e0008000a00 */
[----:B------:R-:W2:Y:S01]  /*0090*/  LDC.64 R2, c[0x0][0x380] ;  /* 0x0000e000ff027b82 */ /* 0x000ea20000000a00 */
[----:B0-----:R-:W-:-:S06]  /*00a0*/  IMAD.WIDE R4, R0, 0x4, R4 ;  /* 0x0000000400047825 */ /* 0x001fcc00078e0204 */
[----:B-1----:R-:W3:Y:S01]  /*00b0*/  LDG.E R4, desc[UR4][R4.64] ;  /* 0x0000000404047981 */ /* 0x002ee2000c1e1900 */
[----:B--2---:R-:W-:-:S05]  /*00c0*/  IMAD.WIDE R2, R0, 0x24, R2 ;  /* 0x0000002400027825 */ /* 0x004fca00078e0202 */
[----:B------:R-:W3:Y:S01]  /*00d0*/  LDG.E R7, desc[UR4][R2.64] ;  /* 0x0000000402077981 */ /* 0x000ee2000c1e1900 */
[----:B------:R-:W-:Y:S01]  /*00e0*/  BSSY.RECONVERGENT B0, `(.L_x_0) ;  /* 0x0000033000007945 */ /* 0x000fe20003800200 */
[----:B---3--:R-:W-:-:S13]  /*00f0*/  FSETP.NEU.AND P0, PT, R4, R7, PT ;  /* 0x000000070400720b */ /* 0x008fda0003f0d000 */
[----:B------:R-:W-:Y:S05]  /*0100*/  @P0 BRA `(.L_x_1) ;  /* 0x0000000000c00947 */ /* 0x000fea0003800000 */
[----:B------:R-:W0:Y:S01]  /*0110*/  LDC.64 R4, c[0x0][0x390] ;  /* 0x0000e400ff047b82 */ /* 0x000e220000000a00 */
[----:B------:R-:W2:Y:S01]  /*0120*/  LDG.E R7, desc[UR4][R2.64+0x4] ;  /* 0x0000040402077981 */ /* 0x000ea2000c1e1900 */
[----:B0-----:R-:W-:-:S06]  /*0130*/  IMAD.WIDE R4, R0, 0x4, R4 ;  /* 0x0000000400047825 */ /* 0x001fcc00078e0204 */
[----:B------:R-:W2:Y:S02]  /*0140*/  LDG.E R4, desc[UR4][R4.64] ;  /* 0x0000000404047981 */ /* 0x000ea4000c1e1900 */
[----:B--2---:R-:W-:-:S13]  /*0150*/  FSETP.NEU.AND P0, PT, R4, R7, PT ;  /* 0x000000070400720b */ /* 0x004fda0003f0d000 */
        /* <DEDUP_REMOVED lines=42> */
[----:B------:R-:W-:Y:S05]  /*0400*/  @!P0 EXIT ;  /* 0x000000000000894d */ /* 0x000fea0003800000 */
.L_x_1:
[----:B------:R-:W-:Y:S05]  /*0410*/  BSYNC.RECONVERGENT B0 ;  /* 0x0000000000007941 */ /* 0x000fea0003800200 */
.L_x_0:
[----:B------:R-:W0:Y:S02]  /*0420*/  LDC.64 R2, c[0x0][0x3d0] ;  /* 0x0000f400ff027b82 */ /* 0x000e240000000a00 */
[----:B0-----:R-:W-:Y:S01]  /*0430*/  STG.E desc[UR4][R2.64], RZ ;  /* 0x000000ff02007986 */ /* 0x001fe2000c101904 */
[----:B------:R-:W-:Y:S05]  /*0440*/  EXIT ;  /* 0x000000000000794d */ /* 0x000fea0003800000 */
.L_x_2:
[----:B------:R-:W-:-:S00]  /*0450*/  BRA `(.L_x_2) ;  /* 0xfffffffc00fc7947 */ /* 0x000fc0000383ffff */
[----:B------:R-:W-:-:S00]  /*0460*/  NOP ;  /* 0x0000000000007918 */ /* 0x000fc00000000000 */
        /* <DEDUP_REMOVED lines=9> */
.L_x_5:


//--------------------- .text._Z13setTriangles29Triangles --------------------------
	.section	.text._Z13setTriangles29Triangles,"ax",@progbits
	.align	128
        .global         _Z13setTriangles29Triangles
        .type           _Z13setTriangles29Triangles,@function
        .size           _Z13setTriangles29Triangles,(.L_x_6 - _Z13setTriangles29Triangles)
        .other          _Z13setTriangles29Triangles,@"STO_CUDA_ENTRY STV_DEFAULT"
_Z13setTriangles29Triangles:
.text._Z13setTriangles29Triangles:
        /* <DEDUP_REMOVED lines=8> */
[----:B------:R-:W1:Y:S01]  /*0080*/  LDCU.64 UR4, c[0x0][0x358] ;  /* 0x00006b00ff0477ac */ /* 0x000e620008000a00 */
[----:B------:R-:W-:Y:S01]  /*0090*/  HFMA2 R0, -RZ, RZ, 1.875, 0 ;  /* 0x3f800000ff007431 */ /* 0x000fe200000001ff */
[----:B------:R-:W-:-:S05]  /*00a0*/  MOV R23, 0x40000000 ;  /* 0x4000000000177802 */ /* 0x000fca0000000f00 */
[----:B------:R-:W2:Y:S08]  /*00b0*/  LDC.64 R16, c[0x0][0x388] ;  /* 0x0000e200ff107b82 */ /* 0x000eb00000000a00 */
[----:B------:R-:W3:Y:S08]  /*00c0*/  LDC.64 R18, c[0x0][0x390] ;  /* 0x0000e400ff127b82 */ /* 0x000ef00000000a00 */
[----:B------:R-:W4:Y:S01]  /*00d0*/  LDC.64 R20, c[0x0][0x398] ;  /* 0x0000e600ff147b82 */ /* 0x000f220000000a00 */
[----:B0-----:R-:W-:-:S05]  /*00e0*/  IMAD.WIDE R14, R5, 0x4, R14 ;  /* 0x00000004050e7825 */ /* 0x001fca00078e020e */
[----:B-1----:R-:W-:Y:S02]  /*00f0*/  STG.E desc[UR4][R14.64], RZ ;  /* 0x000000ff0e007986 */ /* 0x002fe4000c101904 */
[----:B------:R-:W0:Y:S01]  /*0100*/  LDC.64 R12, c[0x0][0x3a0] ;  /* 0x0000e800ff0c7b82 */ /* 0x000e220000000a00 */
[----:B--2---:R-:W-:-:S05]  /*0110*/  IMAD.WIDE R16, R5, 0x4, R16 ;  /* 0x0000000405107825 */ /* 0x004fca00078e0210 */
[----:B------:R-:W-:Y:S02]  /*0120*/  STG.E desc[UR4][R16.64], RZ ;  /* 0x000000ff10007986 */ /* 0x000fe4000c101904 */
[----:B------:R-:W1:Y:S01]  /*0130*/  LDC.64 R10, c[0x0][0x3a8] ;  /* 0x0000ea00ff0a7b82 */ /* 0x000e620000000a00 */
[----:B---3--:R-:W-:-:S05]  /*0140*/  IMAD.WIDE R18, R5, 0x4, R18 ;  /* 0x0000000405127825 */ /* 0x008fca00078e0212 */
[----:B------:R-:W-:Y:S02]  /*0150*/  STG.E desc[UR4][R18.64], RZ ;  /* 0x000000ff12007986 */ /* 0x000fe4000c101904 */
[----:B------:R-:W2:Y:S01]  /*0160*/  LDC.64 R8, c[0x0][0x3b0] ;  /* 0x0000ec00ff087b82 */ /* 0x000ea20000000a00 */
[----:B----4-:R-:W-:-:S05]  /*0170*/  IMAD.WIDE R20, R5, 0x4, R20 ;  /* 0x0000000405147825 */ /* 0x010fca00078e0214 */
[----:B------:R-:W-:Y:S02]  /*0180*/  STG.E desc[UR4][R20.64], R0 ;  /* 0x0000000014007986 */ /* 0x000fe4000c101904 */
[----:B------:R-:W3:Y:S01]  /*0190*/  LDC.64 R6, c[0x0][0x3b8] ;  /* 0x0000ee00ff067b82 */ /* 0x000ee20000000a00 */
[----:B0-----:R-:W-:-:S05]  /*01a0*/  IMAD.WIDE R12, R5, 0x4, R12 ;  /* 0x00000004050c7825 */ /* 0x001fca00078e020c */
[----:B------:R-:W-:Y:S02]  /*01b0*/  STG.E desc[UR4][R12.64], R0 ;  /* 0x000000000c007986 */ /* 0x000fe4000c101904 */
[----:B------:R-:W0:Y:S01]  /*01c0*/  LDC.64 R2, c[0x0][0x3c0] ;  /* 0x0000f000ff027b82 */ /* 0x000e220000000a00 */
[----:B-1----:R-:W-:-:S05]  /*01d0*/  IMAD.WIDE R10, R5, 0x4, R10 ;  /* 0x00000004050a7825 */ /* 0x002fca00078e020a */
[----:B------:R-:W-:Y:S01]  /*01e0*/  STG.E desc[UR4][R10.64], R0 ;  /* 0x000000000a007986 */ /* 0x000fe2000c101904 */
[----:B--2---:R-:W-:-:S05]  /*01f0*/  IMAD.WIDE R8, R5, 0x4, R8 ;  /* 0x0000000405087825 */ /* 0x004fca00078e0208 */
[----:B------:R-:W-:Y:S01]  /*0200*/  STG.E desc[UR4][R8.64], R23 ;  /* 0x0000001708007986 */ /* 0x000fe2000c101904 */
[----:B---3--:R-:W-:-:S05]  /*0210*/  IMAD.WIDE R6, R5, 0x4, R6 ;  /* 0x0000000405067825 */ /* 0x008fca00078e0206 */
[----:B------:R-:W-:Y:S01]  /*0220*/  STG.E desc[UR4][R6.64], R23 ;  /* 0x0000001706007986 */ /* 0x000fe2000c101904 */
[----:B0-----:R-:W-:-:S05]  /*0230*/  IMAD.WIDE R2, R5, 0x4, R2 ;  /* 0x0000000405027825 */ /* 0x001fca00078e0202 */
[----:B------:R-:W-:Y:S01]  /*0240*/  STG.E desc[UR4][R2.64], R23 ;  /* 0x0000001702007986 */ /* 0x000fe2000c101904 */
[----:B------:R-:W-:Y:S05]  /*0250*/  EXIT ;  /* 0x000000000000794d */ /* 0x000fea0003800000 */
.L_x_3:
        /* <DEDUP_REMOVED lines=10> */
.L_x_6:


//--------------------- .text._Z12setTrianglesP8Triangle --------------------------
	.section	.text._Z12setTrianglesP8Triangle,"ax",@progbits
	.align	128
        .global         _Z12setTrianglesP8Triangle
        .type           _Z12setTrianglesP8Triangle,@function
        .size           _Z12setTrianglesP8Triangle,(.L_x_7 - _Z12setTrianglesP8Triangle)
        .other          _Z12setTrianglesP8Triangle,@"STO_CUDA_ENTRY STV_DEFAULT"
_Z12setTrianglesP8Triangle:
.text._Z12setTrianglesP8Triangle:
        /* <DEDUP_REMOVED lines=9> */
[----:B------:R-:W-:Y:S02]  /*0090*/  HFMA2 R7, -RZ, RZ, 1.875, 0 ;  /* 0x3f800000ff077431 */ /* 0x000fe400000001ff */
[----:B0-----:R-:W-:Y:S01]  /*00a0*/  IMAD.WIDE R2, R5, 0x24, R2 ;  /* 0x0000002405027825 */ /* 0x001fe200078e0202 */
[----:B------:R-:W-:-:S04]  /*00b0*/  MOV R5, 0x40000000 ;  /* 0x4000000000057802 */ /* 0x000fc80000000f00 */
[----:B-1----:R-:W-:Y:S04]  /*00c0*/  STG.E desc[UR4][R2.64+0xc], R7 ;  /* 0x00000c0702007986 */ /* 0x002fe8000c101904 */
[----:B------:R-:W-:Y:S04]  /*00d0*/  STG.E desc[UR4][R2.64+0x10], R7 ;  /* 0x0000100702007986 */ /* 0x000fe8000c101904 */
[----:B------:R-:W-:Y:S04]  /*00e0*/  STG.E desc[UR4][R2.64+0x14], R7 ;  /* 0x0000140702007986 */ /* 0x000fe8000c101904 */
[----:B------:R-:W-:Y:S04]  /*00f0*/  STG.E desc[UR4][R2.64+0x18], R5 ;  /* 0x0000180502007986 */ /* 0x000fe8000c101904 */
[----:B------:R-:W-:Y:S04]  /*0100*/  STG.E desc[UR4][R2.64+0x1c], R5 ;  /* 0x00001c0502007986 */ /* 0x000fe8000c101904 */
[----:B------:R-:W-:Y:S04]  /*0110*/  STG.E desc[UR4][R2.64+0x20], R5 ;  /* 0x0000200502007986 */ /* 0x000fe8000c101904 */
[----:B------:R-:W-:Y:S04]  /*0120*/  STG.E desc[UR4][R2.64], RZ ;  /* 0x000000ff02007986 */ /* 0x000fe8000c101904 */
[----:B------:R-:W-:Y:S04]  /*0130*/  STG.E desc[UR4][R2.64+0x4], RZ ;  /* 0x000004ff02007986 */ /* 0x000fe8000c101904 */
[----:B------:R-:W-:Y:S01]  /*0140*/  STG.E desc[UR4][R2.64+0x8], RZ ;  /* 0x000008ff02007986 */ /* 0x000fe2000c101904 */
[----:B------:R-:W-:Y:S05]  /*0150*/  EXIT ;  /* 0x000000000000794d */ /* 0x000fea0003800000 */
.L_x_4:
        /* <DEDUP_REMOVED lines=10> */
.L_x_7:


//--------------------- .nv.shared.reserved.0     --------------------------
	.section	.nv.shared.reserved.0,"aw",@nobits
	.weak		__nv_reservedSMEM_offset_0_alias
	.size		__nv_reservedSMEM_offset_0_alias, 0, 64
	.other		__nv_reservedSMEM_offset_0_alias,@"STO_CUDA_RESERVED_SHARED STV_DEFAULT"
__nv_reservedSMEM_offset_0_alias:
	.zero		0
	.zero		64


//--------------------- .nv.constant0._Z4TestP8Triangle9TrianglesPi --------------------------
	.section	.nv.constant0._Z4TestP8Triangle9TrianglesPi,"a",@progbits
	.sectionflags	@""
	.align	4
.nv.constant0._Z4TestP8Triangle9TrianglesPi:
	.zero		984


//--------------------- .nv.constant0._Z13setTriangles29Triangles --------------------------
	.section	.nv.constant0._Z13setTriangles29Triangles,"a",@progbits
	.sectionflags	@""
	.align	4
.nv.constant0._Z13setTriangles29Triangles:
	.zero		968


//--------------------- .nv.constant0._Z12setTrianglesP8Triangle --------------------------
	.section	.nv.constant0._Z12setTrianglesP8Triangle,"a",@progbits
	.sectionflags	@""
	.align	4
.nv.constant0._Z12setTrianglesP8Triangle:
	.zero		904


//--------------------- SYMBOLS --------------------------

	.type		.nv.reservedSmem.offset0,@object
	.size		.nv.reservedSmem.offset0,0x4
